//
// Generated by NVIDIA NVVM Compiler
//
// Compiler Build ID: CL-36424714
// Cuda compilation tools, release 13.0, V13.0.88
// Based on NVVM 20.0.0
//

.version 9.0
.target sm_100
.address_size 64

	// .globl	_Z13matmul_kernelPKyS0_S0_S0_Pi
// _ZZ13matmul_kernelPKyS0_S0_S0_PiE6sA_val has been demoted
// _ZZ13matmul_kernelPKyS0_S0_S0_PiE7sA_sign has been demoted

.visible .entry _Z13matmul_kernelPKyS0_S0_S0_Pi(
	.param .u64 .ptr .align 1 _Z13matmul_kernelPKyS0_S0_S0_Pi_param_0,
	.param .u64 .ptr .align 1 _Z13matmul_kernelPKyS0_S0_S0_Pi_param_1,
	.param .u64 .ptr .align 1 _Z13matmul_kernelPKyS0_S0_S0_Pi_param_2,
	.param .u64 .ptr .align 1 _Z13matmul_kernelPKyS0_S0_S0_Pi_param_3,
	.param .u64 .ptr .align 1 _Z13matmul_kernelPKyS0_S0_S0_Pi_param_4
)
{
	.reg .pred 	%p<6>;
	.reg .b32 	%r<46>;
	.reg .b64 	%rd<66>;
	// demoted variable
	.shared .align 8 .b8 _ZZ13matmul_kernelPKyS0_S0_S0_PiE6sA_val[512];
	// demoted variable
	.shared .align 8 .b8 _ZZ13matmul_kernelPKyS0_S0_S0_PiE7sA_sign[512];
	ld.param.u64 	%rd9, [_Z13matmul_kernelPKyS0_S0_S0_Pi_param_0];
	ld.param.u64 	%rd10, [_Z13matmul_kernelPKyS0_S0_S0_Pi_param_1];
	ld.param.u64 	%rd11, [_Z13matmul_kernelPKyS0_S0_S0_Pi_param_2];
	ld.param.u64 	%rd12, [_Z13matmul_kernelPKyS0_S0_S0_Pi_param_3];
	mov.u32 	%r13, %ctaid.y;
	shl.b32 	%r14, %r13, 4;
	mov.u32 	%r1, %tid.y;
	add.s32 	%r2, %r14, %r1;
	mov.u32 	%r15, %ctaid.x;
	shl.b32 	%r16, %r15, 4;
	mov.u32 	%r3, %tid.x;
	add.s32 	%r4, %r16, %r3;
	setp.gt.u32 	%p1, %r2, 8191;
	setp.gt.s32 	%p2, %r4, 8191;
	or.pred  	%p3, %p1, %p2;
	@%p3 bra 	$L__BB0_6;
	shl.b32 	%r18, %r2, 7;
	add.s32 	%r19, %r18, %r3;
	shl.b32 	%r20, %r1, 5;
	mov.u32 	%r21, _ZZ13matmul_kernelPKyS0_S0_S0_PiE6sA_val;
	add.s32 	%r5, %r21, %r20;
	mov.u32 	%r22, _ZZ13matmul_kernelPKyS0_S0_S0_PiE7sA_sign;
	add.s32 	%r6, %r22, %r20;
	mul.wide.u32 	%rd14, %r19, 8;
	cvta.to.global.u64 	%rd15, %rd9;
	add.s64 	%rd65, %rd15, %rd14;
	cvta.to.global.u64 	%rd16, %rd10;
	add.s64 	%rd64, %rd16, %rd14;
	cvta.to.global.u64 	%rd17, %rd12;
	add.s64 	%rd3, %rd17, 131072;
	cvta.to.global.u64 	%rd18, %rd11;
	add.s64 	%rd4, %rd18, 131072;
	mov.b32 	%r44, 0;
	mov.u32 	%r43, %r4;
	mov.u32 	%r45, %r44;
$L__BB0_2:
	setp.gt.u32 	%p4, %r3, 3;
	@%p4 bra 	$L__BB0_4;
	ld.global.u64 	%rd19, [%rd65];
	shl.b32 	%r23, %r3, 3;
	add.s32 	%r24, %r5, %r23;
	st.shared.u64 	[%r24], %rd19;
	ld.global.u64 	%rd20, [%rd64];
	add.s32 	%r25, %r6, %r23;
	st.shared.u64 	[%r25], %rd20;
$L__BB0_4:
	mul.wide.s32 	%rd21, %r43, 8;
	add.s64 	%rd22, %rd3, %rd21;
	add.s64 	%rd23, %rd4, %rd21;
	bar.sync 	0;
	ld.shared.u64 	%rd24, [%r5];
	ld.shared.u64 	%rd25, [%r6];
	ld.global.u64 	%rd26, [%rd23+-131072];
	ld.global.u64 	%rd27, [%rd22+-131072];
	and.b64  	%rd28, %rd26, %rd24;
	xor.b64  	%rd29, %rd27, %rd25;
	not.b64 	%rd30, %rd29;
	and.b64  	%rd31, %rd28, %rd30;
	popc.b64 	%r26, %rd31;
	add.s32 	%r27, %r45, %r26;
	and.b64  	%rd32, %rd29, %rd28;
	popc.b64 	%r28, %rd32;
	ld.shared.u64 	%rd33, [%r5+8];
	ld.shared.u64 	%rd34, [%r6+8];
	ld.global.u64 	%rd35, [%rd23+-65536];
	ld.global.u64 	%rd36, [%rd22+-65536];
	and.b64  	%rd37, %rd35, %rd33;
	xor.b64  	%rd38, %rd36, %rd34;
	not.b64 	%rd39, %rd38;
	and.b64  	%rd40, %rd37, %rd39;
	popc.b64 	%r29, %rd40;
	and.b64  	%rd41, %rd38, %rd37;
	popc.b64 	%r30, %rd41;
	add.s32 	%r31, %r27, %r29;
	add.s32 	%r32, %r28, %r30;
	ld.shared.u64 	%rd42, [%r5+16];
	ld.shared.u64 	%rd43, [%r6+16];
	ld.global.u64 	%rd44, [%rd23];
	ld.global.u64 	%rd45, [%rd22];
	and.b64  	%rd46, %rd44, %rd42;
	xor.b64  	%rd47, %rd45, %rd43;
	not.b64 	%rd48, %rd47;
	and.b64  	%rd49, %rd46, %rd48;
	popc.b64 	%r33, %rd49;
	and.b64  	%rd50, %rd47, %rd46;
	popc.b64 	%r34, %rd50;
	add.s32 	%r35, %r31, %r33;
	add.s32 	%r36, %r32, %r34;
	ld.shared.u64 	%rd51, [%r5+24];
	ld.shared.u64 	%rd52, [%r6+24];
	ld.global.u64 	%rd53, [%rd23+65536];
	ld.global.u64 	%rd54, [%rd22+65536];
	and.b64  	%rd55, %rd53, %rd51;
	xor.b64  	%rd56, %rd54, %rd52;
	not.b64 	%rd57, %rd56;
	and.b64  	%rd58, %rd55, %rd57;
	popc.b64 	%r37, %rd58;
	and.b64  	%rd59, %rd56, %rd55;
	popc.b64 	%r38, %rd59;
	add.s32 	%r39, %r35, %r37;
	add.s32 	%r40, %r36, %r38;
	sub.s32 	%r45, %r39, %r40;
	bar.sync 	0;
	add.s32 	%r11, %r44, 4;
	add.s64 	%rd65, %rd65, 32;
	add.s64 	%rd64, %rd64, 32;
	add.s32 	%r43, %r43, 32768;
	setp.lt.u32 	%p5, %r44, 124;
	mov.u32 	%r44, %r11;
	@%p5 bra 	$L__BB0_2;
	ld.param.u64 	%rd63, [_Z13matmul_kernelPKyS0_S0_S0_Pi_param_4];
	shl.b32 	%r41, %r2, 13;
	add.s32 	%r42, %r41, %r4;
	cvta.to.global.u64 	%rd60, %rd63;
	mul.wide.s32 	%rd61, %r42, 4;
	add.s64 	%rd62, %rd60, %rd61;
	st.global.u32 	[%rd62], %r45;
$L__BB0_6:
	ret;

}


// ===== COMPILED SASS (sm_100) =====

	.target	sm_100

	.elftype	@"ET_EXEC"


//--------------------- .note.nv.tkinfo           --------------------------
	.section	.note.nv.tkinfo,"",@"SHT_NOTE"
	.sectionflags	@"SHF_NOTE_NV_TKINFO"
	.tkinfo
        /*0018*/ 	.word	0x00000002
        /*0030*/ 	.string	""
        /*0030*/ 	.string	"ptxas"
        /*0030*/ 	.string	"Cuda compilation tools, release 13.0, V13.0.88"
        /*0030*/ 	.string	"Build cuda_13.0.r13.0/compiler.36424714_0"
        /*0030*/ 	.string	"-arch sm_100 -m 64 "



//--------------------- .note.nv.cuinfo           --------------------------
	.section	.note.nv.cuinfo,"",@"SHT_NOTE"
	.sectionflags	@"SHF_NOTE_NV_CUINFO"
        /*0018*/ 	.short	0x0002
        /*001a*/ 	.short	0x0064
        /*001c*/ 	.short	0x0082
	.zero		2


//--------------------- .nv.info                  --------------------------
	.section	.nv.info,"",@"SHT_CUDA_INFO"
	.align	4


	//----- nvinfo : EIATTR_REGCOUNT
	.align		4
        /*0000*/ 	.byte	0x04, 0x2f
        /*0002*/ 	.short	(.L_1 - .L_0)
	.align		4
.L_0:
        /*0004*/ 	.word	index@(_Z13matmul_kernelPKyS0_S0_S0_Pi)
        /*0008*/ 	.word	0x00000028


	//----- nvinfo : EIATTR_FRAME_SIZE
	.align		4
.L_1:
        /*000c*/ 	.byte	0x04, 0x11
        /*000e*/ 	.short	(.L_3 - .L_2)
	.align		4
.L_2:
        /*0010*/ 	.word	index@(_Z13matmul_kernelPKyS0_S0_S0_Pi)
        /*0014*/ 	.word	0x00000000


	//----- nvinfo : EIATTR_MIN_STACK_SIZE
	.align		4
.L_3:
        /*0018*/ 	.byte	0x04, 0x12
        /*001a*/ 	.short	(.L_5 - .L_4)
	.align		4
.L_4:
        /*001c*/ 	.word	index@(_Z13matmul_kernelPKyS0_S0_S0_Pi)
        /*0020*/ 	.word	0x00000000
.L_5:


//--------------------- .nv.compat                --------------------------
	.section	.nv.compat,"",@"SHT_CUDA_COMPAT_INFO"
	.align	4
        /*0000*/ 	.byte	0x02, 0x09, 0x00, 0x00, 0x02, 0x02, 0x01, 0x00, 0x02, 0x05, 0x05, 0x00, 0x03, 0x07, 0x01, 0x01
        /*0010*/ 	.byte	0x02, 0x03, 0x00, 0x00, 0x02, 0x06, 0x01, 0x00, 0x04, 0x0b, 0x08, 0x00, 0x09, 0x00, 0x00, 0x00
        /*0020*/ 	.byte	0x00, 0x00, 0x00, 0x00


//--------------------- .nv.info._Z13matmul_kernelPKyS0_S0_S0_Pi --------------------------
	.section	.nv.info._Z13matmul_kernelPKyS0_S0_S0_Pi,"",@"SHT_CUDA_INFO"
	.sectionflags	@""
	.align	4


	//----- nvinfo : EIATTR_CUDA_API_VERSION
	.align		4
        /*0000*/ 	.byte	0x04, 0x37
        /*0002*/ 	.short	(.L_7 - .L_6)
.L_6:
        /*0004*/ 	.word	0x00000082


	//----- nvinfo : EIATTR_KPARAM_INFO
	.align		4
.L_7:
        /*0008*/ 	.byte	0x04, 0x17
        /*000a*/ 	.short	(.L_9 - .L_8)
.L_8:
        /*000c*/ 	.word	0x00000000
        /*0010*/ 	.short	0x0004
        /*0012*/ 	.short	0x0020
        /*0014*/ 	.byte	0x00, 0xf5, 0x21, 0x00


	//----- nvinfo : EIATTR_KPARAM_INFO
	.align		4
.L_9:
        /*0018*/ 	.byte	0x04, 0x17
        /*001a*/ 	.short	(.L_11 - .L_10)
.L_10:
        /*001c*/ 	.word	0x00000000
        /*0020*/ 	.short	0x0003
        /*0022*/ 	.short	0x0018
        /*0024*/ 	.byte	0x00, 0xf5, 0x21, 0x00


	//----- nvinfo : EIATTR_KPARAM_INFO
	.align		4
.L_11:
        /*0028*/ 	.byte	0x04, 0x17
        /*002a*/ 	.short	(.L_13 - .L_12)
.L_12:
        /*002c*/ 	.word	0x00000000
        /*0030*/ 	.short	0x0002
        /*0032*/ 	.short	0x0010
        /*0034*/ 	.byte	0x00, 0xf5, 0x21, 0x00


	//----- nvinfo : EIATTR_KPARAM_INFO
	.align		4
.L_13:
        /*0038*/ 	.byte	0x04, 0x17
        /*003a*/ 	.short	(.L_15 - .L_14)
.L_14:
        /*003c*/ 	.word	0x00000000
        /*0040*/ 	.short	0x0001
        /*0042*/ 	.short	0x0008
        /*0044*/ 	.byte	0x00, 0xf5, 0x21, 0x00


	//----- nvinfo : EIATTR_KPARAM_INFO
	.align		4
.L_15:
        /*0048*/ 	.byte	0x04, 0x17
        /*004a*/ 	.short	(.L_17 - .L_16)
.L_16:
        /*004c*/ 	.word	0x00000000
        /*0050*/ 	.short	0x0000
        /*0052*/ 	.short	0x0000
        /*0054*/ 	.byte	0x00, 0xf5, 0x21, 0x00


	//----- nvinfo : EIATTR_SPARSE_MMA_MASK
	.align		4
.L_17:
        /*0058*/ 	.byte	0x03, 0x50
        /*005a*/ 	.short	0x0000


	//----- nvinfo : EIATTR_MAXREG_COUNT
	.align		4
        /*005c*/ 	.byte	0x03, 0x1b
        /*005e*/ 	.short	0x00ff


	//----- nvinfo : EIATTR_NUM_BARRIERS
	.align		4
        /*0060*/ 	.byte	0x02, 0x4c
        /*0062*/ 	.byte	0x01
	.zero		1


	//----- nvinfo : EIATTR_MERCURY_ISA_VERSION
	.align		4
        /*0064*/ 	.byte	0x03, 0x5f
        /*0066*/ 	.short	0x0101


	//----- nvinfo : EIATTR_VRC_CTA_INIT_COUNT
	.align		4
        /*0068*/ 	.byte	0x02, 0x4a
	.zero		1
	.zero		1


	//----- nvinfo : EIATTR_EXIT_INSTR_OFFSETS
	.align		4
        /*006c*/ 	.byte	0x04, 0x1c
        /*006e*/ 	.short	(.L_19 - .L_18)


	//   ....[0]....
.L_18:
        /*0070*/ 	.word	0x00000090


	//   ....[1]....
        /*0074*/ 	.word	0x00000820


	//----- nvinfo : EIATTR_CBANK_PARAM_SIZE
	.align		4
.L_19:
        /*0078*/ 	.byte	0x03, 0x19
        /*007a*/ 	.short	0x0028


	//----- nvinfo : EIATTR_PARAM_CBANK
	.align		4
        /*007c*/ 	.byte	0x04, 0x0a
        /*007e*/ 	.short	(.L_21 - .L_20)
	.align		4
.L_20:
        /*0080*/ 	.word	index@(.nv.constant0._Z13matmul_kernelPKyS0_S0_S0_Pi)
        /*0084*/ 	.short	0x0380
        /*0086*/ 	.short	0x0028


	//----- nvinfo : EIATTR_SW_WAR
	.align		4
.L_21:
        /*0088*/ 	.byte	0x04, 0x36
        /*008a*/ 	.short	(.L_23 - .L_22)
.L_22:
        /*008c*/ 	.word	0x00000008
.L_23:


//--------------------- .nv.callgraph             --------------------------
	.section	.nv.callgraph,"",@"SHT_CUDA_CALLGRAPH"
	.align	4
	.sectionentsize	8
	.align		4
        /*0000*/ 	.word	0x00000000
	.align		4
        /*0004*/ 	.word	0xffffffff
	.align		4
        /*0008*/ 	.word	0x00000000
	.align		4
        /*000c*/ 	.word	0xfffffffe
	.align		4
        /*0010*/ 	.word	0x00000000
	.align		4
        /*0014*/ 	.word	0xfffffffd
	.align		4
        /*0018*/ 	.word	0x00000000
	.align		4
        /*001c*/ 	.word	0xfffffffc


//--------------------- .text._Z13matmul_kernelPKyS0_S0_S0_Pi --------------------------
	.section	.text._Z13matmul_kernelPKyS0_S0_S0_Pi,"ax",@progbits
	.align	128
        .global         _Z13matmul_kernelPKyS0_S0_S0_Pi
        .type           _Z13matmul_kernelPKyS0_S0_S0_Pi,@function
        .size           _Z13matmul_kernelPKyS0_S0_S0_Pi,(.L_x_2 - _Z13matmul_kernelPKyS0_S0_S0_Pi)
        .other          _Z13matmul_kernelPKyS0_S0_S0_Pi,@"STO_CUDA_ENTRY STV_DEFAULT"
_Z13matmul_kernelPKyS0_S0_S0_Pi:
.text._Z13matmul_kernelPKyS0_S0_S0_Pi:
[----:B------:R-:W-:Y:S01]  /*0000*/  LDC R1, c[0x0][0x37c] ;  /* 0x0000df00ff017b82 */ /* 0x000fe20000000800 */
[----:B------:R-:W0:Y:S01]  /*0010*/  S2R R5, SR_CTAID.X ;  /* 0x0000000000057919 */ /* 0x000e220000002500 */
[----:B------:R-:W0:Y:S01]  /*0020*/  S2R R0, SR_TID.X ;  /* 0x0000000000007919 */ /* 0x000e220000002100 */
[----:B------:R-:W1:Y:S01]  /*0030*/  S2R R3, SR_CTAID.Y ;  /* 0x0000000000037919 */ /* 0x000e620000002600 */
[----:B------:R-:W1:Y:S01]  /*0040*/  S2R R8, SR_TID.Y ;  /* 0x0000000000087919 */ /* 0x000e620000002200 */
[----:B0-----:R-:W-:-:S05]  /*0050*/  IMAD R2, R5, 0x10, R0 ;  /* 0x0000001005027824 */ /* 0x001fca00078e0200 */
[----:B------:R-:W-:Y:S01]  /*0060*/  ISETP.GT.AND P0, PT, R2, 0x1fff, PT ;  /* 0x00001fff0200780c */ /* 0x000fe20003f04270 */
[----:B-1----:R-:W-:-:S05]  /*0070*/  IMAD R3, R3, 0x10, R8 ;  /* 0x0000001003037824 */ /* 0x002fca00078e0208 */
[----:B------:R-:W-:-:S13]  /*0080*/  ISETP.GT.U32.OR P0, PT, R3, 0x1fff, P0 ;  /* 0x00001fff0300780c */ /* 0x000fda0000704470 */
[----:B------:R-:W-:Y:S05]  /*0090*/  @P0 EXIT ;  /* 0x000000000000094d */ /* 0x000fea0003800000 */
[----:B------:R-:W0:Y:S01]  /*00a0*/  S2UR UR6, SR_CgaCtaId ;  /* 0x00000000000679c3 */ /* 0x000e220000008800 */
[----:B------:R-:W1:Y:S01]  /*00b0*/  LDCU.128 UR12, c[0x0][0x390] ;  /* 0x00007200ff0c77ac */ /* 0x000e620008000c00 */
[----:B------:R-:W-:Y:S02]  /*00c0*/  IMAD R9, R3, 0x80, R0 ;  /* 0x0000008003097824 */ /* 0x000fe400078e0200 */
[----:B------:R-:W-:Y:S01]  /*00d0*/  IMAD.MOV.U32 R32, RZ, RZ, RZ ;  /* 0x000000ffff207224 */ /* 0x000fe200078e00ff */
[----:B------:R-:W-:Y:S02]  /*00e0*/  UMOV UR4, 0x400 ;  /* 0x0000040000047882 */ /* 0x000fe40000000000 */
[----:B------:R-:W-:Y:S01]  /*00f0*/  UIADD3 UR5, UPT, UPT, UR4, 0x200, URZ ;  /* 0x0000020004057890 */ /* 0x000fe2000fffe0ff */
[----:B------:R-:W2:Y:S08]  /*0100*/  LDC.64 R6, c[0x0][0x380] ;  /* 0x0000e000ff067b82 */ /* 0x000eb00000000a00 */
[----:B------:R-:W3:Y:S01]  /*0110*/  LDC.64 R4, c[0x0][0x388] ;  /* 0x0000e200ff047b82 */ /* 0x000ee20000000a00 */
[----:B-1----:R-:W-:-:S02]  /*0120*/  UIADD3 UR7, UP1, UPT, UR12, 0x20000, URZ ;  /* 0x000200000c077890 */ /* 0x002fc4000ff3e0ff */
[----:B------:R-:W-:Y:S02]  /*0130*/  UIADD3 UR9, UP0, UPT, UR14, 0x20000, URZ ;  /* 0x000200000e097890 */ /* 0x000fe4000ff1e0ff */
[----:B------:R-:W-:Y:S02]  /*0140*/  UIADD3.X UR8, UPT, UPT, URZ, UR13, URZ, UP1, !UPT ;  /* 0x0000000dff087290 */ /* 0x000fe40008ffe4ff */
[----:B0-----:R-:W-:Y:S02]  /*0150*/  ULEA UR5, UR6, UR5, 0x18 ;  /* 0x0000000506057291 */ /* 0x001fe4000f8ec0ff */
[----:B------:R-:W-:Y:S02]  /*0160*/  ULEA UR4, UR6, UR4, 0x18 ;  /* 0x0000000406047291 */ /* 0x000fe4000f8ec0ff */
[----:B------:R-:W-:Y:S02]  /*0170*/  UIADD3.X UR10, UPT, UPT, URZ, UR15, URZ, UP0, !UPT ;  /* 0x0000000fff0a7290 */ /* 0x000fe400087fe4ff */
[C---:B------:R-:W-:Y:S01]  /*0180*/  LEA R17, R8.reuse, UR5, 0x5 ;  /* 0x0000000508117c11 */ /* 0x040fe2000f8e28ff */
[----:B--2---:R-:W-:Y:S01]  /*0190*/  IMAD.WIDE.U32 R6, R9, 0x8, R6 ;  /* 0x0000000809067825 */ /* 0x004fe200078e0006 */
[----:B------:R-:W-:Y:S01]  /*01a0*/  LEA R31, R8, UR4, 0x5 ;  /* 0x00000004081f7c11 */ /* 0x000fe2000f8e28ff */
[----:B------:R-:W0:Y:S02]  /*01b0*/  LDCU.64 UR12, c[0x0][0x358] ;  /* 0x00006b00ff0c77ac */ /* 0x000e240008000a00 */
[----:B------:R-:W-:-:S02]  /*01c0*/  IMAD.MOV.U32 R27, RZ, RZ, R7 ;  /* 0x000000ffff1b7224 */ /* 0x000fc400078e0007 */
[----:B------:R-:W-:Y:S01]  /*01d0*/  IMAD.MOV.U32 R7, RZ, RZ, R2 ;  /* 0x000000ffff077224 */ /* 0x000fe200078e0002 */
[----:B------:R-:W-:Y:S01]  /*01e0*/  UMOV UR4, URZ ;  /* 0x000000ff00047c82 */ /* 0x000fe20008000000 */
[----:B---3--:R-:W-:-:S07]  /*01f0*/  IMAD.WIDE.U32 R4, R9, 0x8, R4 ;  /* 0x0000000809047825 */ /* 0x008fce00078e0004 */
.L_x_0:
[----:B------:R-:W-:-:S13]  /*0200*/  ISETP.GT.U32.AND P0, PT, R0, 0x3, PT ;  /* 0x000000030000780c */ /* 0x000fda0003f04070 */
[----:B------:R-:W-:Y:S01]  /*0210*/  @!P0 IMAD.MOV.U32 R26, RZ, RZ, R6 ;  /* 0x000000ffff1a8224 */ /* 0x000fe200078e0006 */
[----:B0-----:R-:W2:Y:S04]  /*0220*/  @!P0 LDG.E.64 R24, desc[UR12][R4.64] ;  /* 0x0000000c04188981 */ /* 0x001ea8000c1e1b00 */
[----:B------:R-:W3:Y:S01]  /*0230*/  @!P0 LDG.E.64 R12, desc[UR12][R26.64] ;  /* 0x0000000c1a0c8981 */ /* 0x000ee2000c1e1b00 */
[C---:B------:R-:W-:Y:S02]  /*0240*/  @!P0 IMAD R15, R0.reuse, 0x8, R31 ;  /* 0x00000008000f8824 */ /* 0x040fe400078e021f */
[----:B------:R-:W-:Y:S02]  /*0250*/  @!P0 IMAD R33, R0, 0x8, R17 ;  /* 0x0000000800218824 */ /* 0x000fe400078e0211 */
[----:B------:R-:W-:-:S02]  /*0260*/  IMAD.U32 R22, RZ, RZ, UR9 ;  /* 0x00000009ff167e24 */ /* 0x000fc4000f8e00ff */
[----:B------:R-:W-:Y:S02]  /*0270*/  IMAD.U32 R23, RZ, RZ, UR10 ;  /* 0x0000000aff177e24 */ /* 0x000fe4000f8e00ff */
[----:B------:R-:W-:Y:S02]  /*0280*/  IMAD.U32 R36, RZ, RZ, UR7 ;  /* 0x00000007ff247e24 */ /* 0x000fe4000f8e00ff */
[----:B------:R-:W-:Y:S02]  /*0290*/  IMAD.U32 R37, RZ, RZ, UR8 ;  /* 0x00000008ff257e24 */ /* 0x000fe4000f8e00ff */
[----:B------:R-:W-:-:S04]  /*02a0*/  IMAD.WIDE R22, R7, 0x8, R22 ;  /* 0x0000000807167825 */ /* 0x000fc800078e0216 */
[----:B------:R-:W-:Y:S01]  /*02b0*/  IMAD.WIDE R36, R7, 0x8, R36 ;  /* 0x0000000807247825 */ /* 0x000fe200078e0224 */
[----:B---3--:R-:W-:Y:S04]  /*02c0*/  @!P0 STS.64 [R15], R12 ;  /* 0x0000000c0f008388 */ /* 0x008fe80000000a00 */
[----:B--2---:R-:W-:Y:S01]  /*02d0*/  @!P0 STS.64 [R33], R24 ;  /* 0x0000001821008388 */ /* 0x004fe20000000a00 */
[----:B------:R-:W-:Y:S06]  /*02e0*/  BAR.SYNC.DEFER_BLOCKING 0x0 ;  /* 0x0000000000007b1d */ /* 0x000fec0000010000 */
[----:B------:R-:W2:Y:S04]  /*02f0*/  LDG.E.64 R20, desc[UR12][R22.64+-0x20000] ;  /* 0xfe00000c16147981 */ /* 0x000ea8000c1e1b00 */
[----:B------:R-:W3:Y:S04]  /*0300*/  LDG.E.64 R18, desc[UR12][R36.64+-0x20000] ;  /* 0xfe00000c24127981 */ /* 0x000ee8000c1e1b00 */
[----:B------:R-:W4:Y:S04]  /*0310*/  LDG.E.64 R28, desc[UR12][R36.64+-0x10000] ;  /* 0xff00000c241c7981 */ /* 0x000f28000c1e1b00 */
[----:B------:R-:W5:Y:S04]  /*0320*/  LDG.E.64 R34, desc[UR12][R22.64+-0x10000] ;  /* 0xff00000c16227981 */ /* 0x000f68000c1e1b00 */
[----:B------:R-:W2:Y:S04]  /*0330*/  LDS.128 R12, [R17] ;  /* 0x00000000110c7984 */ /* 0x000ea80000000c00 */
[----:B------:R-:W3:Y:S01]  /*0340*/  LDS.128 R8, [R31] ;  /* 0x000000001f087984 */ /* 0x000ee20000000c00 */
[----:B--2---:R-:W-:-:S02]  /*0350*/  LOP3.LUT R25, R20, R12, RZ, 0x3c, !PT ;  /* 0x0000000c14197212 */ /* 0x004fc400078e3cff */
[----:B------:R-:W-:Y:S02]  /*0360*/  LOP3.LUT R33, R21, R13, RZ, 0x3c, !PT ;  /* 0x0000000d15217212 */ /* 0x000fe400078e3cff */
[----:B---3--:R-:W-:Y:S02]  /*0370*/  LOP3.LUT R30, R18, R8, RZ, 0xc0, !PT ;  /* 0x00000008121e7212 */ /* 0x008fe400078ec0ff */
[----:B------:R-:W-:Y:S02]  /*0380*/  LOP3.LUT R26, R19, R9, RZ, 0xc0, !PT ;  /* 0x00000009131a7212 */ /* 0x000fe400078ec0ff */
[----:B------:R-:W-:Y:S02]  /*0390*/  LOP3.LUT R16, R25, R18, R8, 0x80, !PT ;  /* 0x0000001219107212 */ /* 0x000fe400078e8008 */
[----:B------:R-:W-:Y:S01]  /*03a0*/  LOP3.LUT R33, R33, R19, R9, 0x80, !PT ;  /* 0x0000001321217212 */ /* 0x000fe200078e8009 */
[----:B------:R0:W2:Y:S01]  /*03b0*/  LDG.E.64 R24, desc[UR12][R36.64+0x10000] ;  /* 0x0100000c24187981 */ /* 0x0000a2000c1e1b00 */
[----:B------:R-:W-:-:S02]  /*03c0*/  LOP3.LUT R30, R30, R20, R12, 0x90, !PT ;  /* 0x000000141e1e7212 */ /* 0x000fc400078e900c */
[----:B------:R-:W-:Y:S01]  /*03d0*/  LOP3.LUT R26, R26, R21, R13, 0x90, !PT ;  /* 0x000000151a1a7212 */ /* 0x000fe200078e900d */
[----:B------:R-:W3:Y:S04]  /*03e0*/  LDG.E.64 R18, desc[UR12][R22.64] ;  /* 0x0000000c16127981 */ /* 0x000ee8000c1e1b00 */
[----:B------:R-:W0:Y:S04]  /*03f0*/  LDG.E.64 R20, desc[UR12][R36.64] ;  /* 0x0000000c24147981 */ /* 0x000e28000c1e1b00 */
[----:B------:R-:W2:Y:S01]  /*0400*/  LDG.E.64 R22, desc[UR12][R22.64+0x10000] ;  /* 0x0100000c16167981 */ /* 0x000ea2000c1e1b00 */
[----:B------:R5:W-:Y:S01]  /*0410*/  POPC R13, R30 ;  /* 0x0000001e000d7309 */ /* 0x000be20000000000 */
[----:B----4-:R-:W-:-:S02]  /*0420*/  LOP3.LUT R9, R28, R10, RZ, 0xc0, !PT ;  /* 0x0000000a1c097212 */ /* 0x010fc400078ec0ff */
[----:B------:R-:W-:-:S05]  /*0430*/  LOP3.LUT R8, R29, R11, RZ, 0xc0, !PT ;  /* 0x0000000b1d087212 */ /* 0x000fca00078ec0ff */
[----:B------:R1:W4:Y:S01]  /*0440*/  POPC R12, R26 ;  /* 0x0000001a000c7309 */ /* 0x0003220000000000 */
[----:B-----5:R-:W-:Y:S02]  /*0450*/  LOP3.LUT R30, R9, R34, R14, 0x90, !PT ;  /* 0x00000022091e7212 */ /* 0x020fe400078e900e */
[----:B------:R-:W-:Y:S02]  /*0460*/  LOP3.LUT R9, R34, R14, RZ, 0x3c, !PT ;  /* 0x0000000e22097212 */ /* 0x000fe400078e3cff */
[----:B-1----:R-:W-:Y:S02]  /*0470*/  LOP3.LUT R26, R8, R35, R15, 0x90, !PT ;  /* 0x00000023081a7212 */ /* 0x002fe400078e900f */
[----:B------:R-:W-:Y:S02]  /*0480*/  LOP3.LUT R15, R35, R15, RZ, 0x3c, !PT ;  /* 0x0000000f230f7212 */ /* 0x000fe400078e3cff */
[----:B------:R-:W-:Y:S02]  /*0490*/  LOP3.LUT R28, R9, R28, R10, 0x80, !PT ;  /* 0x0000001c091c7212 */ /* 0x000fe400078e800a */
[----:B------:R-:W-:-:S02]  /*04a0*/  LOP3.LUT R29, R15, R29, R11, 0x80, !PT ;  /* 0x0000001d0f1d7212 */ /* 0x000fc400078e800b */
[----:B------:R-:W3:Y:S01]  /*04b0*/  LDS.128 R8, [R17+0x10] ;  /* 0x0000100011087984 */ /* 0x000ee20000000c00 */
[----:B----4-:R-:W-:-:S03]  /*04c0*/  IADD3 R32, PT, PT, R32, R13, R12 ;  /* 0x0000000d20207210 */ /* 0x010fc60007ffe00c */
[----:B------:R-:W0:Y:S01]  /*04d0*/  LDS.128 R12, [R31+0x10] ;  /* 0x000010001f0c7984 */ /* 0x000e220000000c00 */
[----:B------:R-:W-:Y:S08]  /*04e0*/  POPC R35, R30 ;  /* 0x0000001e00237309 */ /* 0x000ff00000000000 */
[----:B------:R-:W1:Y:S02]  /*04f0*/  POPC R26, R26 ;  /* 0x0000001a001a7309 */ /* 0x000e640000000000 */
[----:B-1----:R-:W-:-:S06]  /*0500*/  IADD3 R32, PT, PT, R32, R35, R26 ;  /* 0x0000002320207210 */ /* 0x002fcc0007ffe01a */
[----:B------:R-:W-:Y:S08]  /*0510*/  POPC R28, R28 ;  /* 0x0000001c001c7309 */ /* 0x000ff00000000000 */
[----:B------:R-:W1:Y:S08]  /*0520*/  POPC R29, R29 ;  /* 0x0000001d001d7309 */ /* 0x000e700000000000 */
[----:B------:R-:W-:Y:S08]  /*0530*/  POPC R16, R16 ;  /* 0x0000001000107309 */ /* 0x000ff00000000000 */
[----:B------:R-:W4:Y:S01]  /*0540*/  POPC R33, R33 ;  /* 0x0000002100217309 */ /* 0x000f220000000000 */
[----:B------:R-:W-:Y:S01]  /*0550*/  UISETP.GE.U32.AND UP0, UPT, UR4, 0x7c, UPT ;  /* 0x0000007c0400788c */ /* 0x000fe2000bf06070 */
[----:B------:R-:W-:Y:S01]  /*0560*/  BAR.SYNC.DEFER_BLOCKING 0x0 ;  /* 0x0000000000007b1d */ /* 0x000fe20000010000 */
[----:B------:R-:W-:Y:S01]  /*0570*/  IADD3 R6, P0, PT, R6, 0x20, RZ ;  /* 0x0000002006067810 */ /* 0x000fe20007f1e0ff */
[----:B------:R-:W-:Y:S01]  /*0580*/  UIADD3 UR5, UPT, UPT, UR4, 0x4, URZ ;  /* 0x0000000404057890 */ /* 0x000fe2000fffe0ff */
[----:B------:R-:W-:Y:S01]  /*0590*/  IADD3 R4, P1, PT, R4, 0x20, RZ ;  /* 0x0000002004047810 */ /* 0x000fe20007f3e0ff */
[----:B------:R-:W-:-:S02]  /*05a0*/  VIADD R7, R7, 0x8000 ;  /* 0x0000800007077836 */ /* 0x000fc40000000000 */
[----:B------:R-:W-:Y:S02]  /*05b0*/  IMAD.X R27, RZ, RZ, R27, P0 ;  /* 0x000000ffff1b7224 */ /* 0x000fe400000e061b */
[----:B------:R-:W-:Y:S01]  /*05c0*/  IMAD.X R5, RZ, RZ, R5, P1 ;  /* 0x000000ffff057224 */ /* 0x000fe200008e0605 */
[----:B------:R-:W-:Y:S01]  /*05d0*/  UMOV UR4, UR5 ;  /* 0x0000000500047c82 */ /* 0x000fe20008000000 */
[----:B---3--:R-:W-:Y:S02]  /*05e0*/  LOP3.LUT R35, R18, R8, RZ, 0x3c, !PT ;  /* 0x0000000812237212 */ /* 0x008fe400078e3cff */
[----:B0-----:R-:W-:Y:S02]  /*05f0*/  LOP3.LUT R37, R21, R13, RZ, 0xc0, !PT ;  /* 0x0000000d15257212 */ /* 0x001fe400078ec0ff */
[----:B------:R-:W-:Y:S02]  /*0600*/  LOP3.LUT R34, R35, R20, R12, 0x80, !PT ;  /* 0x0000001423227212 */ /* 0x000fe400078e800c */
[----:B------:R-:W-:-:S02]  /*0610*/  LOP3.LUT R35, R20, R12, RZ, 0xc0, !PT ;  /* 0x0000000c14237212 */ /* 0x000fc400078ec0ff */
[----:B------:R-:W-:Y:S02]  /*0620*/  LOP3.LUT R20, R37, R19, R9, 0x90, !PT ;  /* 0x0000001325147212 */ /* 0x000fe400078e9009 */
[----:B------:R-:W-:-:S04]  /*0630*/  LOP3.LUT R19, R19, R9, RZ, 0x3c, !PT ;  /* 0x0000000913137212 */ /* 0x000fc800078e3cff */
[----:B------:R-:W-:Y:S02]  /*0640*/  LOP3.LUT R13, R19, R21, R13, 0x80, !PT ;  /* 0x00000015130d7212 */ /* 0x000fe400078e800d */
[----:B--2---:R-:W-:-:S04]  /*0650*/  LOP3.LUT R19, R22, R10, RZ, 0x3c, !PT ;  /* 0x0000000a16137212 */ /* 0x004fc800078e3cff */
[----:B------:R-:W-:Y:S02]  /*0660*/  LOP3.LUT R12, R19, R24, R14, 0x80, !PT ;  /* 0x00000018130c7212 */ /* 0x000fe400078e800e */
[----:B------:R-:W-:-:S04]  /*0670*/  LOP3.LUT R19, R24, R14, RZ, 0xc0, !PT ;  /* 0x0000000e18137212 */ /* 0x000fc800078ec0ff */
[----:B------:R-:W-:Y:S02]  /*0680*/  LOP3.LUT R10, R19, R22, R10, 0x90, !PT ;  /* 0x00000016130a7212 */ /* 0x000fe400078e900a */
[----:B------:R-:W-:Y:S02]  /*0690*/  LOP3.LUT R19, R25, R15, RZ, 0xc0, !PT ;  /* 0x0000000f19137212 */ /* 0x000fe400078ec0ff */
[----:B------:R-:W-:Y:S02]  /*06a0*/  LOP3.LUT R35, R35, R18, R8, 0x90, !PT ;  /* 0x0000001223237212 */ /* 0x000fe400078e9008 */
[----:B------:R-:W-:Y:S02]  /*06b0*/  LOP3.LUT R18, R19, R23, R11, 0x90, !PT ;  /* 0x0000001713127212 */ /* 0x000fe400078e900b */
[----:B------:R-:W-:Y:S01]  /*06c0*/  LOP3.LUT R23, R23, R11, RZ, 0x3c, !PT ;  /* 0x0000000b17177212 */ /* 0x000fe200078e3cff */
[----:B------:R-:W-:Y:S03]  /*06d0*/  POPC R34, R34 ;  /* 0x0000002200227309 */ /* 0x000fe60000000000 */
[----:B------:R-:W-:-:S05]  /*06e0*/  LOP3.LUT R14, R23, R25, R15, 0x80, !PT ;  /* 0x00000019170e7212 */ /* 0x000fca00078e800f */
[----:B------:R-:W-:Y:S01]  /*06f0*/  POPC R35, R35 ;  /* 0x0000002300237309 */ /* 0x000fe20000000000 */
[----:B-1----:R-:W-:-:S07]  /*0700*/  IMAD.IADD R8, R28, 0x1, R29 ;  /* 0x000000011c087824 */ /* 0x002fce00078e021d */
[----:B------:R-:W0:Y:S08]  /*0710*/  POPC R9, R20 ;  /* 0x0000001400097309 */ /* 0x000e300000000000 */
[----:B------:R-:W1:Y:S01]  /*0720*/  POPC R13, R13 ;  /* 0x0000000d000d7309 */ /* 0x000e620000000000 */
[----:B----4-:R-:W-:-:S07]  /*0730*/  IADD3 R8, PT, PT, R8, R16, R33 ;  /* 0x0000001008087210 */ /* 0x010fce0007ffe021 */
[----:B------:R-:W-:Y:S08]  /*0740*/  POPC R12, R12 ;  /* 0x0000000c000c7309 */ /* 0x000ff00000000000 */
[----:B------:R-:W-:Y:S08]  /*0750*/  POPC R10, R10 ;  /* 0x0000000a000a7309 */ /* 0x000ff00000000000 */
[----:B------:R-:W2:Y:S08]  /*0760*/  POPC R11, R18 ;  /* 0x00000012000b7309 */ /* 0x000eb00000000000 */
[----:B------:R-:W3:Y:S01]  /*0770*/  POPC R14, R14 ;  /* 0x0000000e000e7309 */ /* 0x000ee20000000000 */
[----:B0-----:R-:W-:-:S02]  /*0780*/  IADD3 R9, PT, PT, R32, R35, R9 ;  /* 0x0000002320097210 */ /* 0x001fc40007ffe009 */
[----:B-1----:R-:W-:Y:S02]  /*0790*/  IADD3 R13, PT, PT, R8, R34, R13 ;  /* 0x00000022080d7210 */ /* 0x002fe40007ffe00d */
[----:B--2---:R-:W-:Y:S02]  /*07a0*/  IADD3 R9, PT, PT, R9, R10, R11 ;  /* 0x0000000a09097210 */ /* 0x004fe40007ffe00b */
[----:B---3--:R-:W-:-:S05]  /*07b0*/  IADD3 R12, PT, PT, R13, R12, R14 ;  /* 0x0000000c0d0c7210 */ /* 0x008fca0007ffe00e */
[----:B------:R-:W-:Y:S01]  /*07c0*/  IMAD.IADD R32, R9, 0x1, -R12 ;  /* 0x0000000109207824 */ /* 0x000fe200078e0a0c */
[----:B------:R-:W-:Y:S06]  /*07d0*/  BRA.U !UP0, `(.L_x_0) ;  /* 0xfffffff908887547 */ /* 0x000fec000b83ffff */
[----:B------:R-:W0:Y:S01]  /*07e0*/  LDC.64 R4, c[0x0][0x3a0] ;  /* 0x0000e800ff047b82 */ /* 0x000e220000000a00 */
[----:B------:R-:W-:-:S04]  /*07f0*/  IMAD R3, R3, 0x2000, R2 ;  /* 0x0000200003037824 */ /* 0x000fc800078e0202 */
[----:B0-----:R-:W-:-:S05]  /*0800*/  IMAD.WIDE R2, R3, 0x4, R4 ;  /* 0x0000000403027825 */ /* 0x001fca00078e0204 */
[----:B------:R-:W-:Y:S01]  /*0810*/  STG.E desc[UR12][R2.64], R32 ;  /* 0x0000002002007986 */ /* 0x000fe2000c10190c */
[----:B------:R-:W-:Y:S05]  /*0820*/  EXIT ;  /* 0x000000000000794d */ /* 0x000fea0003800000 */
.L_x_1:
[----:B------:R-:W-:-:S00]  /*0830*/  BRA `(.L_x_1) ;  /* 0xfffffffc00fc7947 */ /* 0x000fc0000383ffff */
[----:B------:R-:W-:-:S00]  /*0840*/  NOP ;  /* 0x0000000000007918 */ /* 0x000fc00000000000 */
        /* <DEDUP_REMOVED lines=11> */
.L_x_2:


//--------------------- .nv.shared._Z13matmul_kernelPKyS0_S0_S0_Pi --------------------------
	.section	.nv.shared._Z13matmul_kernelPKyS0_S0_S0_Pi,"aw",@nobits
	.sectionflags	@""
	.align	8
.nv.shared._Z13matmul_kernelPKyS0_S0_S0_Pi:
	.zero		2048


//--------------------- .nv.shared.reserved.0     --------------------------
	.section	.nv.shared.reserved.0,"aw",@nobits
	.weak		__nv_reservedSMEM_offset_0_alias
	.size		__nv_reservedSMEM_offset_0_alias, 0, 64
	.other		__nv_reservedSMEM_offset_0_alias,@"STO_CUDA_RESERVED_SHARED STV_DEFAULT"
__nv_reservedSMEM_offset_0_alias:
	.zero		0
	.zero		64


//--------------------- .nv.constant0._Z13matmul_kernelPKyS0_S0_S0_Pi --------------------------
	.section	.nv.constant0._Z13matmul_kernelPKyS0_S0_S0_Pi,"a",@progbits
	.sectionflags	@""
	.align	4
.nv.constant0._Z13matmul_kernelPKyS0_S0_S0_Pi:
	.zero		936


//--------------------- SYMBOLS --------------------------

	.type		.nv.reservedSmem.offset0,@object
	.size		.nv.reservedSmem.offset0,0x4
	.type		.nv.reservedSmem.cap,@object
	.size		.nv.reservedSmem.cap,0x4
